	.headerflags	@"EF_CUDA_TEXMODE_UNIFIED EF_CUDA_64BIT_ADDRESS EF_CUDA_ACCELERATORS EF_CUDA_SM90 EF_CUDA_VIRTUAL_SM(EF_CUDA_SM90)"
	.elftype	@"ET_EXEC"


//--------------------- .nv.info                  --------------------------
	.section	.nv.info,"",@"SHT_CUDA_INFO"
	.align	4


	//----- nvinfo : EIATTR_REGCOUNT
	.align		4
        /*0000*/ 	.byte	0x04, 0x2f
        /*0002*/ 	.short	(.L_1 - .L_0)
	.align		4
.L_0:
        /*0004*/ 	.word	index@(triton_poi_fused_constant_pad_nd_33)
        /*0008*/ 	.word	0x00000010


	//----- nvinfo : EIATTR_MIN_STACK_SIZE
	.align		4
.L_1:
        /*000c*/ 	.byte	0x04, 0x12
        /*000e*/ 	.short	(.L_3 - .L_2)
	.align		4
.L_2:
        /*0010*/ 	.word	index@(triton_poi_fused_constant_pad_nd_33)
        /*0014*/ 	.word	0x00000000


	//----- nvinfo : EIATTR_FRAME_SIZE
	.align		4
.L_3:
        /*0018*/ 	.byte	0x04, 0x11
        /*001a*/ 	.short	(.L_5 - .L_4)
	.align		4
.L_4:
        /*001c*/ 	.word	index@(triton_poi_fused_constant_pad_nd_33)
        /*0020*/ 	.word	0x00000000


	//----- nvinfo : EIATTR_MIN_STACK_SIZE
	.align		4
.L_5:
        /*0024*/ 	.byte	0x04, 0x12
        /*0026*/ 	.short	(.L_7 - .L_6)
	.align		4
.L_6:
        /*0028*/ 	.word	index@(triton_poi_fused_constant_pad_nd_33)
        /*002c*/ 	.word	0x00000000
.L_7:


//--------------------- .nv.info.triton_poi_fused_constant_pad_nd_33 --------------------------
	.section	.nv.info.triton_poi_fused_constant_pad_nd_33,"",@"SHT_CUDA_INFO"
	.sectionflags	@""
	.align	4


	//----- nvinfo : EIATTR_CUDA_API_VERSION
	.align		4
        /*0000*/ 	.byte	0x04, 0x37
        /*0002*/ 	.short	(.L_9 - .L_8)
.L_8:
        /*0004*/ 	.word	0x0000007c


	//----- nvinfo : EIATTR_KPARAM_INFO
	.align		4
.L_9:
        /*0008*/ 	.byte	0x04, 0x17
        /*000a*/ 	.short	(.L_11 - .L_10)
.L_10:
        /*000c*/ 	.word	0x00000000
        /*0010*/ 	.short	0x0002
        /*0012*/ 	.short	0x0010
        /*0014*/ 	.byte	0x00, 0xf0, 0x11, 0x00


	//----- nvinfo : EIATTR_KPARAM_INFO
	.align		4
.L_11:
        /*0018*/ 	.byte	0x04, 0x17
        /*001a*/ 	.short	(.L_13 - .L_12)
.L_12:
        /*001c*/ 	.word	0x00000000
        /*0020*/ 	.short	0x0001
        /*0022*/ 	.short	0x0008
        /*0024*/ 	.byte	0x00, 0xf4, 0x21, 0x00


	//----- nvinfo : EIATTR_KPARAM_INFO
	.align		4
.L_13:
        /*0028*/ 	.byte	0x04, 0x17
        /*002a*/ 	.short	(.L_15 - .L_14)
.L_14:
        /*002c*/ 	.word	0x00000000
        /*0030*/ 	.short	0x0000
        /*0032*/ 	.short	0x0000
        /*0034*/ 	.byte	0x00, 0xf4, 0x21, 0x00


	//----- nvinfo : EIATTR_SPARSE_MMA_MASK
	.align		4
.L_15:
        /*0038*/ 	.byte	0x03, 0x50
        /*003a*/ 	.short	0x0000


	//----- nvinfo : EIATTR_MAXREG_COUNT
	.align		4
        /*003c*/ 	.byte	0x03, 0x1b
        /*003e*/ 	.short	0x00ff


	//----- nvinfo : EIATTR_EXIT_INSTR_OFFSETS
	.align		4
        /*0040*/ 	.byte	0x04, 0x1c
        /*0042*/ 	.short	(.L_17 - .L_16)


	//   ....[0]....
.L_16:
        /*0044*/ 	.word	0x000002a0


	//----- nvinfo : EIATTR_REQNTID
	.align		4
.L_17:
        /*0048*/ 	.byte	0x04, 0x10
        /*004a*/ 	.short	(.L_19 - .L_18)
.L_18:
        /*004c*/ 	.word	0x00000100
        /*0050*/ 	.word	0x00000001
        /*0054*/ 	.word	0x00000001


	//----- nvinfo : EIATTR_CRS_STACK_SIZE
	.align		4
.L_19:
        /*0058*/ 	.byte	0x04, 0x1e
        /*005a*/ 	.short	(.L_21 - .L_20)
.L_20:
        /*005c*/ 	.word	0x00000000


	//----- nvinfo : EIATTR_CBANK_PARAM_SIZE
	.align		4
.L_21:
        /*0060*/ 	.byte	0x03, 0x19
        /*0062*/ 	.short	0x0014


	//----- nvinfo : EIATTR_PARAM_CBANK
	.align		4
        /*0064*/ 	.byte	0x04, 0x0a
        /*0066*/ 	.short	(.L_23 - .L_22)
	.align		4
.L_22:
        /*0068*/ 	.word	index@(.nv.constant0.triton_poi_fused_constant_pad_nd_33)
        /*006c*/ 	.short	0x0210
        /*006e*/ 	.short	0x0014


	//----- nvinfo : EIATTR_SW_WAR
	.align		4
.L_23:
        /*0070*/ 	.byte	0x04, 0x36
        /*0072*/ 	.short	(.L_25 - .L_24)
.L_24:
        /*0074*/ 	.word	0x00000008
.L_25:


//--------------------- .nv.callgraph             --------------------------
	.section	.nv.callgraph,"",@"SHT_CUDA_CALLGRAPH"
	.align	4
	.sectionentsize	8
	.align		4
        /*0000*/ 	.word	0x00000000
	.align		4
        /*0004*/ 	.word	0xffffffff
	.align		4
        /*0008*/ 	.word	0x00000000
	.align		4
        /*000c*/ 	.word	0xfffffffe
	.align		4
        /*0010*/ 	.word	0x00000000
	.align		4
        /*0014*/ 	.word	0xfffffffd
	.align		4
        /*0018*/ 	.word	0x00000000
	.align		4
        /*001c*/ 	.word	0xfffffffc


//--------------------- .text.triton_poi_fused_constant_pad_nd_33 --------------------------
	.section	.text.triton_poi_fused_constant_pad_nd_33,"ax",@progbits
	.align	128
        .global         triton_poi_fused_constant_pad_nd_33
        .type           triton_poi_fused_constant_pad_nd_33,@function
        .size           triton_poi_fused_constant_pad_nd_33,(.L_x_3 - triton_poi_fused_constant_pad_nd_33)
        .other          triton_poi_fused_constant_pad_nd_33,@"STO_CUDA_ENTRY STV_DEFAULT"
triton_poi_fused_constant_pad_nd_33:
.text.triton_poi_fused_constant_pad_nd_33:
[----:B------:R-:W0:Y:S02]  /*0000*/  LDC R1, c[0x0][0x28] ;  /* 0x00000a00ff017b82 */ /* 0x000e240000000800 */
[----:B------:R-:W1:Y:S01]  /*0010*/  S2R R0, SR_TID.X ;  /* 0x0000000000007919 */ /* 0x000e620000002100 */
[----:B------:R-:W2:Y:S01]  /*0020*/  LDC.64 R4, c[0x0][0x218] ;  /* 0x00008600ff047b82 */ /* 0x000ea20000000a00 */
[----:B------:R-:W-:Y:S01]  /*0030*/  ULDC.64 UR4, c[0x0][0x208] ;  /* 0x0000820000047ab9 */ /* 0x000fe20000000a00 */
[----:B------:R-:W-:Y:S01]  /*0040*/  BSSY B0, `(.L_x_0) ;  /* 0x0000022000007945 */ /* 0x000fe20003800000 */
[----:B------:R-:W3:Y:S01]  /*0050*/  S2R R7, SR_CTAID.X ;  /* 0x0000000000077919 */ /* 0x000ee20000002500 */
[----:B-1----:R-:W-:Y:S01]  /*0060*/  IMAD.SHL.U32 R0, R0, 0x2, RZ ;  /* 0x0000000200007824 */ /* 0x002fe200078e00ff */
[----:B---3--:R-:W-:-:S04]  /*0070*/  SHF.R.S32.HI R2, RZ, 0x16, R7 ;  /* 0x00000016ff027819 */ /* 0x008fc80000011407 */
[----:B------:R-:W-:Y:S02]  /*0080*/  LOP3.LUT R0, R0, 0x1fe, RZ, 0xc0, !PT ;  /* 0x000001fe00007812 */ /* 0x000fe400078ec0ff */
[----:B------:R-:W-:-:S03]  /*0090*/  SGXT R2, R2, 0x1 ;  /* 0x000000010202781a */ /* 0x000fc60000000200 */
[----:B------:R-:W-:-:S04]  /*00a0*/  IMAD R7, R7, 0x200, R0 ;  /* 0x0000020007077824 */ /* 0x000fc800078e0200 */
[----:B------:R-:W-:Y:S01]  /*00b0*/  IMAD.HI R0, R7, 0x38e38e39, RZ ;  /* 0x38e38e3907007827 */ /* 0x000fe200078e02ff */
[----:B------:R-:W-:-:S03]  /*00c0*/  LEA.HI R2, R2, R7, RZ, 0xb ;  /* 0x0000000702027211 */ /* 0x000fc600078f58ff */
[C---:B--2---:R-:W-:Y:S01]  /*00d0*/  IMAD.WIDE R4, R7.reuse, 0x4, R4 ;  /* 0x0000000407047825 */ /* 0x044fe200078e0204 */
[----:B------:R-:W-:Y:S02]  /*00e0*/  SHF.R.U32.HI R3, RZ, 0x1f, R0 ;  /* 0x0000001fff037819 */ /* 0x000fe40000011600 */
[----:B------:R-:W-:Y:S02]  /*00f0*/  SHF.R.S32.HI R8, RZ, 0xb, R2 ;  /* 0x0000000bff087819 */ /* 0x000fe40000011402 */
[----:B------:R-:W-:Y:S01]  /*0100*/  LEA.HI.SX32 R6, R0, R3, 0x14 ;  /* 0x0000000300067211 */ /* 0x000fe200078fa2ff */
[----:B------:R-:W-:Y:S01]  /*0110*/  IMAD.HI R0, R7, 0x1948b0fd, RZ ;  /* 0x1948b0fd07007827 */ /* 0x000fe200078e02ff */
[----:B------:R-:W1:Y:S03]  /*0120*/  LDC.64 R2, c[0x0][0x210] ;  /* 0x00008400ff027b82 */ /* 0x000e660000000a00 */
[----:B------:R-:W-:-:S04]  /*0130*/  IMAD.HI R9, R8, 0x38e38e39, RZ ;  /* 0x38e38e3908097827 */ /* 0x000fc800078e02ff */
[----:B------:R-:W-:Y:S01]  /*0140*/  IMAD.HI R10, R6, 0x38e38e39, RZ ;  /* 0x38e38e39060a7827 */ /* 0x000fe200078e02ff */
[----:B------:R-:W-:-:S04]  /*0150*/  SHF.R.S32.HI R12, RZ, 0x1, R9 ;  /* 0x00000001ff0c7819 */ /* 0x000fc80000011409 */
[----:B------:R-:W-:Y:S02]  /*0160*/  SHF.R.S32.HI R11, RZ, 0x1, R10 ;  /* 0x00000001ff0b7819 */ /* 0x000fe4000001140a */
[----:B------:R-:W-:Y:S02]  /*0170*/  LEA.HI R13, R9, R12, RZ, 0x1 ;  /* 0x0000000c090d7211 */ /* 0x000fe400078f08ff */
[----:B------:R-:W-:Y:S02]  /*0180*/  LEA.HI R11, R10, R11, RZ, 0x1 ;  /* 0x0000000b0a0b7211 */ /* 0x000fe400078f08ff */
[----:B------:R-:W-:Y:S01]  /*0190*/  SHF.R.U32.HI R9, RZ, 0x1f, R0 ;  /* 0x0000001fff097819 */ /* 0x000fe20000011600 */
[----:B------:R-:W-:Y:S02]  /*01a0*/  IMAD R8, R13, -0x9, R8 ;  /* 0xfffffff70d087824 */ /* 0x000fe400078e0208 */
[----:B------:R-:W-:Y:S01]  /*01b0*/  IMAD R11, R11, -0x9, R6 ;  /* 0xfffffff70b0b7824 */ /* 0x000fe200078e0206 */
[----:B------:R-:W-:Y:S01]  /*01c0*/  LEA.HI R9, R0, R9, RZ, 0x12 ;  /* 0x0000000900097211 */ /* 0x000fe200078f90ff */
[----:B------:R-:W-:Y:S01]  /*01d0*/  IMAD R0, R6, -0x4800, R7 ;  /* 0xffffb80006007824 */ /* 0x000fe200078e0207 */
[----:B------:R-:W-:-:S02]  /*01e0*/  CS2R R6, SRZ ;  /* 0x0000000000067805 */ /* 0x000fc4000001ff00 */
[----:B------:R-:W-:Y:S01]  /*01f0*/  VIMNMX R8, R11, R8, !PT ;  /* 0x000000080b087248 */ /* 0x000fe20007fe0100 */
[----:B------:R-:W-:-:S03]  /*0200*/  IMAD R0, R9, 0x20000, R0 ;  /* 0x0002000009007824 */ /* 0x000fc600078e0200 */
[----:B------:R-:W-:Y:S01]  /*0210*/  ISETP.GE.AND P0, PT, R8, 0x8, PT ;  /* 0x000000080800780c */ /* 0x000fe20003f06270 */
[----:B------:R-:W-:-:S04]  /*0220*/  IMAD R11, R11, 0x4000, R0 ;  /* 0x000040000b0b7824 */ /* 0x000fc800078e0200 */
[----:B-1----:R-:W-:-:S08]  /*0230*/  IMAD.WIDE R2, R11, 0x4, R2 ;  /* 0x000000040b027825 */ /* 0x002fd000078e0202 */
[----:B------:R-:W-:Y:S05]  /*0240*/  @P0 BRA `(.L_x_1) ;  /* 0x0000000000040947 */ /* 0x000fea0003800000 */
[----:B------:R1:W5:Y:S02]  /*0250*/  LDG.E.64 R6, desc[UR4][R2.64] ;  /* 0x0000000402067981 */ /* 0x000364000c1e1b00 */
.L_x_1:
[----:B------:R-:W-:Y:S05]  /*0260*/  BSYNC B0 ;  /* 0x0000000000007941 */ /* 0x000fea0003800000 */
.L_x_0:
[----:B-----5:R-:W-:Y:S02]  /*0270*/  SEL R6, R6, RZ, !P0 ;  /* 0x000000ff06067207 */ /* 0x020fe40004000000 */
[----:B------:R-:W-:-:S05]  /*0280*/  SEL R7, R7, RZ, !P0 ;  /* 0x000000ff07077207 */ /* 0x000fca0004000000 */
[----:B------:R-:W-:Y:S01]  /*0290*/  STG.E.64 desc[UR4][R4.64], R6 ;  /* 0x0000000604007986 */ /* 0x000fe2000c101b04 */
[----:B------:R-:W-:Y:S05]  /*02a0*/  EXIT ;  /* 0x000000000000794d */ /* 0x000fea0003800000 */
.L_x_2:
[----:B------:R-:W-:-:S00]  /*02b0*/  BRA `(.L_x_2) ;  /* 0xfffffffc00fc7947 */ /* 0x000fc0000383ffff */
[----:B------:R-:W-:-:S00]  /*02c0*/  NOP ;  /* 0x0000000000007918 */ /* 0x000fc00000000000 */
        /* <DEDUP_REMOVED lines=11> */
.L_x_3:


//--------------------- .nv.constant0.triton_poi_fused_constant_pad_nd_33 --------------------------
	.section	.nv.constant0.triton_poi_fused_constant_pad_nd_33,"a",@progbits
	.sectionflags	@""
	.align	4
.nv.constant0.triton_poi_fused_constant_pad_nd_33:
	.zero		548
